//
// Generated by NVIDIA NVVM Compiler
//
// Compiler Build ID: CL-36424714
// Cuda compilation tools, release 13.0, V13.0.88
// Based on NVVM 20.0.0
//

.version 9.0
.target sm_100
.address_size 64

	// .globl	_Z15MatrixMulKernelPdS_S_iii

.visible .entry _Z15MatrixMulKernelPdS_S_iii(
	.param .u64 .ptr .align 1 _Z15MatrixMulKernelPdS_S_iii_param_0,
	.param .u64 .ptr .align 1 _Z15MatrixMulKernelPdS_S_iii_param_1,
	.param .u64 .ptr .align 1 _Z15MatrixMulKernelPdS_S_iii_param_2,
	.param .u32 _Z15MatrixMulKernelPdS_S_iii_param_3,
	.param .u32 _Z15MatrixMulKernelPdS_S_iii_param_4,
	.param .u32 _Z15MatrixMulKernelPdS_S_iii_param_5
)
{
	.reg .pred 	%p<10>;
	.reg .b32 	%r<91>;
	.reg .b64 	%rd<70>;
	.reg .b64 	%fd<68>;

	ld.param.u64 	%rd4, [_Z15MatrixMulKernelPdS_S_iii_param_0];
	ld.param.u64 	%rd5, [_Z15MatrixMulKernelPdS_S_iii_param_1];
	ld.param.u32 	%r44, [_Z15MatrixMulKernelPdS_S_iii_param_4];
	ld.param.u32 	%r45, [_Z15MatrixMulKernelPdS_S_iii_param_5];
	cvta.to.global.u64 	%rd1, %rd5;
	cvta.to.global.u64 	%rd2, %rd4;
	mov.u32 	%r46, %ntid.x;
	mov.u32 	%r47, %ctaid.x;
	mov.u32 	%r48, %tid.x;
	mad.lo.s32 	%r1, %r46, %r47, %r48;
	mov.u32 	%r49, %ntid.y;
	mov.u32 	%r50, %ctaid.y;
	mul.lo.s32 	%r2, %r49, %r50;
	mov.u32 	%r3, %tid.y;
	add.s32 	%r4, %r2, %r3;
	setp.lt.s32 	%p1, %r45, 1;
	mov.f64 	%fd67, 0d0000000000000000;
	@%p1 bra 	$L__BB0_12;
	mul.lo.s32 	%r5, %r45, %r1;
	and.b32  	%r6, %r45, 7;
	setp.lt.u32 	%p2, %r45, 8;
	mov.f64 	%fd67, 0d0000000000000000;
	mov.b32 	%r89, 0;
	@%p2 bra 	$L__BB0_4;
	and.b32  	%r89, %r45, 2147483640;
	neg.s32 	%r87, %r89;
	add.s32 	%r52, %r3, %r44;
	add.s32 	%r86, %r52, %r2;
	shl.b32 	%r10, %r44, 3;
	shl.b32 	%r53, %r44, 1;
	add.s32 	%r85, %r4, %r53;
	mad.lo.s32 	%r84, %r44, 3, %r4;
	shl.b32 	%r54, %r44, 2;
	add.s32 	%r83, %r4, %r54;
	mad.lo.s32 	%r82, %r44, 5, %r4;
	mad.lo.s32 	%r81, %r44, 6, %r4;
	mad.lo.s32 	%r80, %r44, 7, %r4;
	add.s32 	%r78, %r5, 3;
	mov.f64 	%fd67, 0d0000000000000000;
	mov.u32 	%r79, %r4;
$L__BB0_3:
	.pragma "nounroll";
	add.s32 	%r55, %r78, -3;
	mul.wide.u32 	%rd6, %r55, 8;
	add.s64 	%rd7, %rd2, %rd6;
	ld.global.f64 	%fd17, [%rd7];
	mul.wide.u32 	%rd8, %r79, 8;
	add.s64 	%rd9, %rd1, %rd8;
	ld.global.f64 	%fd18, [%rd9];
	fma.rn.f64 	%fd19, %fd17, %fd18, %fd67;
	add.s32 	%r56, %r78, -2;
	mul.wide.u32 	%rd10, %r56, 8;
	add.s64 	%rd11, %rd2, %rd10;
	ld.global.f64 	%fd20, [%rd11];
	mul.wide.u32 	%rd12, %r86, 8;
	add.s64 	%rd13, %rd1, %rd12;
	ld.global.f64 	%fd21, [%rd13];
	fma.rn.f64 	%fd22, %fd20, %fd21, %fd19;
	add.s32 	%r57, %r78, -1;
	mul.wide.u32 	%rd14, %r57, 8;
	add.s64 	%rd15, %rd2, %rd14;
	ld.global.f64 	%fd23, [%rd15];
	mul.wide.u32 	%rd16, %r85, 8;
	add.s64 	%rd17, %rd1, %rd16;
	ld.global.f64 	%fd24, [%rd17];
	fma.rn.f64 	%fd25, %fd23, %fd24, %fd22;
	add.s32 	%r58, %r78, 4;
	mul.wide.u32 	%rd18, %r78, 8;
	add.s64 	%rd19, %rd2, %rd18;
	ld.global.f64 	%fd26, [%rd19];
	mul.wide.u32 	%rd20, %r84, 8;
	add.s64 	%rd21, %rd1, %rd20;
	ld.global.f64 	%fd27, [%rd21];
	fma.rn.f64 	%fd28, %fd26, %fd27, %fd25;
	add.s32 	%r59, %r78, 1;
	mul.wide.u32 	%rd22, %r59, 8;
	add.s64 	%rd23, %rd2, %rd22;
	ld.global.f64 	%fd29, [%rd23];
	mul.wide.u32 	%rd24, %r83, 8;
	add.s64 	%rd25, %rd1, %rd24;
	ld.global.f64 	%fd30, [%rd25];
	fma.rn.f64 	%fd31, %fd29, %fd30, %fd28;
	add.s32 	%r60, %r78, 2;
	mul.wide.u32 	%rd26, %r60, 8;
	add.s64 	%rd27, %rd2, %rd26;
	ld.global.f64 	%fd32, [%rd27];
	mul.wide.u32 	%rd28, %r82, 8;
	add.s64 	%rd29, %rd1, %rd28;
	ld.global.f64 	%fd33, [%rd29];
	fma.rn.f64 	%fd34, %fd32, %fd33, %fd31;
	add.s32 	%r61, %r78, 3;
	mul.wide.u32 	%rd30, %r61, 8;
	add.s64 	%rd31, %rd2, %rd30;
	ld.global.f64 	%fd35, [%rd31];
	mul.wide.u32 	%rd32, %r81, 8;
	add.s64 	%rd33, %rd1, %rd32;
	ld.global.f64 	%fd36, [%rd33];
	fma.rn.f64 	%fd37, %fd35, %fd36, %fd34;
	mul.wide.u32 	%rd34, %r58, 8;
	add.s64 	%rd35, %rd2, %rd34;
	ld.global.f64 	%fd38, [%rd35];
	mul.wide.u32 	%rd36, %r80, 8;
	add.s64 	%rd37, %rd1, %rd36;
	ld.global.f64 	%fd39, [%rd37];
	fma.rn.f64 	%fd67, %fd38, %fd39, %fd37;
	add.s32 	%r87, %r87, 8;
	add.s32 	%r86, %r86, %r10;
	add.s32 	%r85, %r85, %r10;
	add.s32 	%r84, %r84, %r10;
	add.s32 	%r83, %r83, %r10;
	add.s32 	%r82, %r82, %r10;
	add.s32 	%r81, %r81, %r10;
	add.s32 	%r80, %r80, %r10;
	add.s32 	%r79, %r79, %r10;
	add.s32 	%r78, %r78, 8;
	setp.ne.s32 	%p3, %r87, 0;
	@%p3 bra 	$L__BB0_3;
$L__BB0_4:
	setp.eq.s32 	%p4, %r6, 0;
	@%p4 bra 	$L__BB0_12;
	and.b32  	%r39, %r45, 3;
	setp.lt.u32 	%p5, %r6, 4;
	@%p5 bra 	$L__BB0_7;
	add.s32 	%r62, %r89, %r5;
	mul.wide.u32 	%rd38, %r62, 8;
	add.s64 	%rd39, %rd2, %rd38;
	ld.global.f64 	%fd41, [%rd39];
	mad.lo.s32 	%r63, %r89, %r44, %r4;
	mul.wide.u32 	%rd40, %r63, 8;
	add.s64 	%rd41, %rd1, %rd40;
	ld.global.f64 	%fd42, [%rd41];
	fma.rn.f64 	%fd43, %fd41, %fd42, %fd67;
	add.s32 	%r64, %r62, 1;
	mul.wide.u32 	%rd42, %r64, 8;
	add.s64 	%rd43, %rd2, %rd42;
	ld.global.f64 	%fd44, [%rd43];
	add.s32 	%r65, %r63, %r44;
	mul.wide.u32 	%rd44, %r65, 8;
	add.s64 	%rd45, %rd1, %rd44;
	ld.global.f64 	%fd45, [%rd45];
	fma.rn.f64 	%fd46, %fd44, %fd45, %fd43;
	add.s32 	%r66, %r62, 2;
	mul.wide.u32 	%rd46, %r66, 8;
	add.s64 	%rd47, %rd2, %rd46;
	ld.global.f64 	%fd47, [%rd47];
	add.s32 	%r67, %r65, %r44;
	mul.wide.u32 	%rd48, %r67, 8;
	add.s64 	%rd49, %rd1, %rd48;
	ld.global.f64 	%fd48, [%rd49];
	fma.rn.f64 	%fd49, %fd47, %fd48, %fd46;
	add.s32 	%r68, %r62, 3;
	mul.wide.u32 	%rd50, %r68, 8;
	add.s64 	%rd51, %rd2, %rd50;
	ld.global.f64 	%fd50, [%rd51];
	add.s32 	%r69, %r67, %r44;
	mul.wide.u32 	%rd52, %r69, 8;
	add.s64 	%rd53, %rd1, %rd52;
	ld.global.f64 	%fd51, [%rd53];
	fma.rn.f64 	%fd67, %fd50, %fd51, %fd49;
	add.s32 	%r89, %r89, 4;
$L__BB0_7:
	setp.eq.s32 	%p6, %r39, 0;
	@%p6 bra 	$L__BB0_12;
	setp.eq.s32 	%p7, %r39, 1;
	@%p7 bra 	$L__BB0_10;
	add.s32 	%r70, %r89, %r5;
	mul.wide.u32 	%rd54, %r70, 8;
	add.s64 	%rd55, %rd2, %rd54;
	ld.global.f64 	%fd53, [%rd55];
	mad.lo.s32 	%r71, %r89, %r44, %r4;
	mul.wide.u32 	%rd56, %r71, 8;
	add.s64 	%rd57, %rd1, %rd56;
	ld.global.f64 	%fd54, [%rd57];
	fma.rn.f64 	%fd55, %fd53, %fd54, %fd67;
	add.s32 	%r72, %r70, 1;
	mul.wide.u32 	%rd58, %r72, 8;
	add.s64 	%rd59, %rd2, %rd58;
	ld.global.f64 	%fd56, [%rd59];
	add.s32 	%r73, %r71, %r44;
	mul.wide.u32 	%rd60, %r73, 8;
	add.s64 	%rd61, %rd1, %rd60;
	ld.global.f64 	%fd57, [%rd61];
	fma.rn.f64 	%fd67, %fd56, %fd57, %fd55;
	add.s32 	%r89, %r89, 2;
$L__BB0_10:
	and.b32  	%r74, %r45, 1;
	setp.eq.b32 	%p8, %r74, 1;
	not.pred 	%p9, %p8;
	@%p9 bra 	$L__BB0_12;
	add.s32 	%r75, %r89, %r5;
	mul.wide.u32 	%rd62, %r75, 8;
	add.s64 	%rd63, %rd2, %rd62;
	ld.global.f64 	%fd58, [%rd63];
	mad.lo.s32 	%r76, %r89, %r44, %r4;
	mul.wide.u32 	%rd64, %r76, 8;
	add.s64 	%rd65, %rd1, %rd64;
	ld.global.f64 	%fd59, [%rd65];
	fma.rn.f64 	%fd67, %fd58, %fd59, %fd67;
$L__BB0_12:
	ld.param.u64 	%rd69, [_Z15MatrixMulKernelPdS_S_iii_param_2];
	cvta.to.global.u64 	%rd66, %rd69;
	mad.lo.s32 	%r77, %r44, %r1, %r4;
	mul.wide.u32 	%rd67, %r77, 8;
	add.s64 	%rd68, %rd66, %rd67;
	st.global.f64 	[%rd68], %fd67;
	ret;

}


// ===== COMPILED SASS (sm_100) =====

	.target	sm_100

	.elftype	@"ET_EXEC"


//--------------------- .note.nv.tkinfo           --------------------------
	.section	.note.nv.tkinfo,"",@"SHT_NOTE"
	.sectionflags	@"SHF_NOTE_NV_TKINFO"
	.tkinfo
        /*0018*/ 	.word	0x00000002
        /*0030*/ 	.string	""
        /*0030*/ 	.string	"ptxas"
        /*0030*/ 	.string	"Cuda compilation tools, release 13.0, V13.0.88"
        /*0030*/ 	.string	"Build cuda_13.0.r13.0/compiler.36424714_0"
        /*0030*/ 	.string	"-arch sm_100 -m 64 "



//--------------------- .note.nv.cuinfo           --------------------------
	.section	.note.nv.cuinfo,"",@"SHT_NOTE"
	.sectionflags	@"SHF_NOTE_NV_CUINFO"
        /*0018*/ 	.short	0x0002
        /*001a*/ 	.short	0x0064
        /*001c*/ 	.short	0x0082
	.zero		2


//--------------------- .nv.info                  --------------------------
	.section	.nv.info,"",@"SHT_CUDA_INFO"
	.align	4


	//----- nvinfo : EIATTR_REGCOUNT
	.align		4
        /*0000*/ 	.byte	0x04, 0x2f
        /*0002*/ 	.short	(.L_1 - .L_0)
	.align		4
.L_0:
        /*0004*/ 	.word	index@(_Z15MatrixMulKernelPdS_S_iii)
        /*0008*/ 	.word	0x00000020


	//----- nvinfo : EIATTR_FRAME_SIZE
	.align		4
.L_1:
        /*000c*/ 	.byte	0x04, 0x11
        /*000e*/ 	.short	(.L_3 - .L_2)
	.align		4
.L_2:
        /*0010*/ 	.word	index@(_Z15MatrixMulKernelPdS_S_iii)
        /*0014*/ 	.word	0x00000000


	//----- nvinfo : EIATTR_MIN_STACK_SIZE
	.align		4
.L_3:
        /*0018*/ 	.byte	0x04, 0x12
        /*001a*/ 	.short	(.L_5 - .L_4)
	.align		4
.L_4:
        /*001c*/ 	.word	index@(_Z15MatrixMulKernelPdS_S_iii)
        /*0020*/ 	.word	0x00000000
.L_5:


//--------------------- .nv.compat                --------------------------
	.section	.nv.compat,"",@"SHT_CUDA_COMPAT_INFO"
	.align	4
        /*0000*/ 	.byte	0x02, 0x09, 0x00, 0x00, 0x02, 0x02, 0x01, 0x00, 0x02, 0x05, 0x05, 0x00, 0x03, 0x07, 0x01, 0x01
        /*0010*/ 	.byte	0x02, 0x03, 0x00, 0x00, 0x02, 0x06, 0x01, 0x00, 0x04, 0x0b, 0x08, 0x00, 0x01, 0x00, 0x00, 0x00
        /*0020*/ 	.byte	0x00, 0x00, 0x00, 0x00


//--------------------- .nv.info._Z15MatrixMulKernelPdS_S_iii --------------------------
	.section	.nv.info._Z15MatrixMulKernelPdS_S_iii,"",@"SHT_CUDA_INFO"
	.sectionflags	@""
	.align	4


	//----- nvinfo : EIATTR_CUDA_API_VERSION
	.align		4
        /*0000*/ 	.byte	0x04, 0x37
        /*0002*/ 	.short	(.L_7 - .L_6)
.L_6:
        /*0004*/ 	.word	0x00000082


	//----- nvinfo : EIATTR_KPARAM_INFO
	.align		4
.L_7:
        /*0008*/ 	.byte	0x04, 0x17
        /*000a*/ 	.short	(.L_9 - .L_8)
.L_8:
        /*000c*/ 	.word	0x00000000
        /*0010*/ 	.short	0x0005
        /*0012*/ 	.short	0x0020
        /*0014*/ 	.byte	0x00, 0xf0, 0x11, 0x00


	//----- nvinfo : EIATTR_KPARAM_INFO
	.align		4
.L_9:
        /*0018*/ 	.byte	0x04, 0x17
        /*001a*/ 	.short	(.L_11 - .L_10)
.L_10:
        /*001c*/ 	.word	0x00000000
        /*0020*/ 	.short	0x0004
        /*0022*/ 	.short	0x001c
        /*0024*/ 	.byte	0x00, 0xf0, 0x11, 0x00


	//----- nvinfo : EIATTR_KPARAM_INFO
	.align		4
.L_11:
        /*0028*/ 	.byte	0x04, 0x17
        /*002a*/ 	.short	(.L_13 - .L_12)
.L_12:
        /*002c*/ 	.word	0x00000000
        /*0030*/ 	.short	0x0003
        /*0032*/ 	.short	0x0018
        /*0034*/ 	.byte	0x00, 0xf0, 0x11, 0x00


	//----- nvinfo : EIATTR_KPARAM_INFO
	.align		4
.L_13:
        /*0038*/ 	.byte	0x04, 0x17
        /*003a*/ 	.short	(.L_15 - .L_14)
.L_14:
        /*003c*/ 	.word	0x00000000
        /*0040*/ 	.short	0x0002
        /*0042*/ 	.short	0x0010
        /*0044*/ 	.byte	0x00, 0xf5, 0x21, 0x00


	//----- nvinfo : EIATTR_KPARAM_INFO
	.align		4
.L_15:
        /*0048*/ 	.byte	0x04, 0x17
        /*004a*/ 	.short	(.L_17 - .L_16)
.L_16:
        /*004c*/ 	.word	0x00000000
        /*0050*/ 	.short	0x0001
        /*0052*/ 	.short	0x0008
        /*0054*/ 	.byte	0x00, 0xf5, 0x21, 0x00


	//----- nvinfo : EIATTR_KPARAM_INFO
	.align		4
.L_17:
        /*0058*/ 	.byte	0x04, 0x17
        /*005a*/ 	.short	(.L_19 - .L_18)
.L_18:
        /*005c*/ 	.word	0x00000000
        /*0060*/ 	.short	0x0000
        /*0062*/ 	.short	0x0000
        /*0064*/ 	.byte	0x00, 0xf5, 0x21, 0x00


	//----- nvinfo : EIATTR_SPARSE_MMA_MASK
	.align		4
.L_19:
        /*0068*/ 	.byte	0x03, 0x50
        /*006a*/ 	.short	0x0000


	//----- nvinfo : EIATTR_MAXREG_COUNT
	.align		4
        /*006c*/ 	.byte	0x03, 0x1b
        /*006e*/ 	.short	0x00ff


	//----- nvinfo : EIATTR_MERCURY_ISA_VERSION
	.align		4
        /*0070*/ 	.byte	0x03, 0x5f
        /*0072*/ 	.short	0x0101


	//----- nvinfo : EIATTR_VRC_CTA_INIT_COUNT
	.align		4
        /*0074*/ 	.byte	0x02, 0x4a
	.zero		1
	.zero		1


	//----- nvinfo : EIATTR_EXIT_INSTR_OFFSETS
	.align		4
        /*0078*/ 	.byte	0x04, 0x1c
        /*007a*/ 	.short	(.L_21 - .L_20)


	//   ....[0]....
.L_20:
        /*007c*/ 	.word	0x00000a90


	//----- nvinfo : EIATTR_CBANK_PARAM_SIZE
	.align		4
.L_21:
        /*0080*/ 	.byte	0x03, 0x19
        /*0082*/ 	.short	0x0024


	//----- nvinfo : EIATTR_PARAM_CBANK
	.align		4
        /*0084*/ 	.byte	0x04, 0x0a
        /*0086*/ 	.short	(.L_23 - .L_22)
	.align		4
.L_22:
        /*0088*/ 	.word	index@(.nv.constant0._Z15MatrixMulKernelPdS_S_iii)
        /*008c*/ 	.short	0x0380
        /*008e*/ 	.short	0x0024


	//----- nvinfo : EIATTR_SW_WAR
	.align		4
.L_23:
        /*0090*/ 	.byte	0x04, 0x36
        /*0092*/ 	.short	(.L_25 - .L_24)
.L_24:
        /*0094*/ 	.word	0x00000008
.L_25:


//--------------------- .nv.callgraph             --------------------------
	.section	.nv.callgraph,"",@"SHT_CUDA_CALLGRAPH"
	.align	4
	.sectionentsize	8
	.align		4
        /*0000*/ 	.word	0x00000000
	.align		4
        /*0004*/ 	.word	0xffffffff
	.align		4
        /*0008*/ 	.word	0x00000000
	.align		4
        /*000c*/ 	.word	0xfffffffe
	.align		4
        /*0010*/ 	.word	0x00000000
	.align		4
        /*0014*/ 	.word	0xfffffffd
	.align		4
        /*0018*/ 	.word	0x00000000
	.align		4
        /*001c*/ 	.word	0xfffffffc


//--------------------- .text._Z15MatrixMulKernelPdS_S_iii --------------------------
	.section	.text._Z15MatrixMulKernelPdS_S_iii,"ax",@progbits
	.align	128
        .global         _Z15MatrixMulKernelPdS_S_iii
        .type           _Z15MatrixMulKernelPdS_S_iii,@function
        .size           _Z15MatrixMulKernelPdS_S_iii,(.L_x_5 - _Z15MatrixMulKernelPdS_S_iii)
        .other          _Z15MatrixMulKernelPdS_S_iii,@"STO_CUDA_ENTRY STV_DEFAULT"
_Z15MatrixMulKernelPdS_S_iii:
.text._Z15MatrixMulKernelPdS_S_iii:
[----:B------:R-:W-:Y:S08]  /*0000*/  LDC R1, c[0x0][0x37c] ;  /* 0x0000df00ff017b82 */ /* 0x000ff00000000800 */
[----:B------:R-:W0:Y:S01]  /*0010*/  LDC R0, c[0x0][0x3a0] ;  /* 0x0000e800ff007b82 */ /* 0x000e220000000800 */
[----:B------:R-:W1:Y:S01]  /*0020*/  S2R R3, SR_CTAID.X ;  /* 0x0000000000037919 */ /* 0x000e620000002500 */
[----:B------:R-:W1:Y:S01]  /*0030*/  LDCU UR8, c[0x0][0x360] ;  /* 0x00006c00ff0877ac */ /* 0x000e620008000800 */
[----:B------:R-:W-:Y:S01]  /*0040*/  CS2R R16, SRZ ;  /* 0x0000000000107805 */ /* 0x000fe2000001ff00 */
[----:B------:R-:W1:Y:S01]  /*0050*/  S2R R2, SR_TID.X ;  /* 0x0000000000027919 */ /* 0x000e620000002100 */
[----:B------:R-:W2:Y:S03]  /*0060*/  LDCU UR4, c[0x0][0x364] ;  /* 0x00006c80ff0477ac */ /* 0x000ea60008000800 */
[----:B------:R-:W2:Y:S01]  /*0070*/  S2UR UR5, SR_CTAID.Y ;  /* 0x00000000000579c3 */ /* 0x000ea20000002600 */
[----:B------:R-:W3:Y:S01]  /*0080*/  S2R R10, SR_TID.Y ;  /* 0x00000000000a7919 */ /* 0x000ee20000002200 */
[----:B------:R-:W4:Y:S01]  /*0090*/  LDCU.64 UR6, c[0x0][0x358] ;  /* 0x00006b00ff0677ac */ /* 0x000f220008000a00 */
[----:B0-----:R-:W-:Y:S01]  /*00a0*/  ISETP.GE.AND P0, PT, R0, 0x1, PT ;  /* 0x000000010000780c */ /* 0x001fe20003f06270 */
[----:B--2---:R-:W-:Y:S01]  /*00b0*/  UIMAD UR4, UR4, UR5, URZ ;  /* 0x00000005040472a4 */ /* 0x004fe2000f8e02ff */
[----:B-1----:R-:W-:-:S05]  /*00c0*/  IMAD R3, R3, UR8, R2 ;  /* 0x0000000803037c24 */ /* 0x002fca000f8e0202 */
[----:B---3--:R-:W-:-:S06]  /*00d0*/  IADD3 R4, PT, PT, R10, UR4, RZ ;  /* 0x000000040a047c10 */ /* 0x008fcc000fffe0ff */
[----:B----4-:R-:W-:Y:S05]  /*00e0*/  @!P0 BRA `(.L_x_0) ;  /* 0x0000000800548947 */ /* 0x010fea0003800000 */
[C---:B------:R-:W-:Y:S01]  /*00f0*/  ISETP.GE.U32.AND P1, PT, R0.reuse, 0x8, PT ;  /* 0x000000080000780c */ /* 0x040fe20003f26070 */
[----:B------:R-:W-:Y:S01]  /*0100*/  HFMA2 R7, -RZ, RZ, 0, 0 ;  /* 0x00000000ff077431 */ /* 0x000fe200000001ff */
[----:B------:R-:W-:Y:S02]  /*0110*/  LOP3.LUT R5, R0, 0x7, RZ, 0xc0, !PT ;  /* 0x0000000700057812 */ /* 0x000fe400078ec0ff */
[----:B------:R-:W-:Y:S02]  /*0120*/  CS2R R16, SRZ ;  /* 0x0000000000107805 */ /* 0x000fe4000001ff00 */
[----:B------:R-:W-:-:S07]  /*0130*/  ISETP.NE.AND P0, PT, R5, RZ, PT ;  /* 0x000000ff0500720c */ /* 0x000fce0003f05270 */
[----:B------:R-:W-:Y:S06]  /*0140*/  @!P1 BRA `(.L_x_1) ;  /* 0x0000000400289947 */ /* 0x000fec0003800000 */
[----:B------:R-:W0:Y:S01]  /*0150*/  LDC R9, c[0x0][0x39c] ;  /* 0x0000e700ff097b82 */ /* 0x000e220000000800 */
[----:B------:R-:W-:Y:S01]  /*0160*/  LOP3.LUT R7, R0, 0x7ffffff8, RZ, 0xc0, !PT ;  /* 0x7ffffff800077812 */ /* 0x000fe200078ec0ff */
[----:B------:R-:W-:Y:S01]  /*0170*/  IMAD R8, R3, R0, 0x3 ;  /* 0x0000000303087424 */ /* 0x000fe200078e0200 */
[-C--:B------:R-:W-:Y:S02]  /*0180*/  MOV R6, R4.reuse ;  /* 0x0000000400067202 */ /* 0x080fe40000000f00 */
[----:B------:R-:W-:Y:S02]  /*0190*/  CS2R R16, SRZ ;  /* 0x0000000000107805 */ /* 0x000fe4000001ff00 */
[----:B------:R-:W-:Y:S02]  /*01a0*/  IADD3 R26, PT, PT, -R7, RZ, RZ ;  /* 0x000000ff071a7210 */ /* 0x000fe40007ffe1ff */
[C---:B0-----:R-:W-:Y:S01]  /*01b0*/  IADD3 R2, PT, PT, R9.reuse, UR4, R10 ;  /* 0x0000000409027c10 */ /* 0x041fe2000fffe00a */
[C-C-:B------:R-:W-:Y:S01]  /*01c0*/  IMAD R21, R9.reuse, 0x3, R4.reuse ;  /* 0x0000000309157824 */ /* 0x140fe200078e0204 */
[CC--:B------:R-:W-:Y:S01]  /*01d0*/  LEA R20, R9.reuse, R4.reuse, 0x1 ;  /* 0x0000000409147211 */ /* 0x0c0fe200078e08ff */
[C-C-:B------:R-:W-:Y:S01]  /*01e0*/  IMAD R23, R9.reuse, 0x5, R4.reuse ;  /* 0x0000000509177824 */ /* 0x140fe200078e0204 */
[C---:B------:R-:W-:Y:S01]  /*01f0*/  LEA R22, R9.reuse, R4, 0x2 ;  /* 0x0000000409167211 */ /* 0x040fe200078e10ff */
[----:B------:R-:W-:-:S02]  /*0200*/  IMAD R24, R9, 0x6, R4 ;  /* 0x0000000609187824 */ /* 0x000fc400078e0204 */
[----:B------:R-:W-:-:S07]  /*0210*/  IMAD R25, R9, 0x7, R4 ;  /* 0x0000000709197824 */ /* 0x000fce00078e0204 */
.L_x_2:
[----:B------:R-:W0:Y:S01]  /*0220*/  LDC.64 R10, c[0x0][0x380] ;  /* 0x0000e000ff0a7b82 */ /* 0x000e220000000a00 */
[----:B------:R-:W-:-:S07]  /*0230*/  IADD3 R19, PT, PT, R8, -0x3, RZ ;  /* 0xfffffffd08137810 */ /* 0x000fce0007ffe0ff */
[----:B------:R-:W1:Y:S01]  /*0240*/  LDC.64 R12, c[0x0][0x388] ;  /* 0x0000e200ff0c7b82 */ /* 0x000e620000000a00 */
[----:B0-----:R-:W-:-:S05]  /*0250*/  IMAD.WIDE.U32 R18, R19, 0x8, R10 ;  /* 0x0000000813127825 */ /* 0x001fca00078e000a */
[----:B------:R-:W2:Y:S01]  /*0260*/  LDG.E.64 R14, desc[UR6][R18.64] ;  /* 0x00000006120e7981 */ /* 0x000ea2000c1e1b00 */
[----:B-1----:R-:W-:-:S05]  /*0270*/  IMAD.WIDE.U32 R28, R6, 0x8, R12 ;  /* 0x00000008061c7825 */ /* 0x002fca00078e000c */
[----:B------:R0:W2:Y:S02]  /*0280*/  LDG.E.64 R18, desc[UR6][R28.64] ;  /* 0x000000061c127981 */ /* 0x0000a4000c1e1b00 */
[----:B0-----:R-:W-:Y:S01]  /*0290*/  IMAD.WIDE.U32 R28, R2, 0x8, R12 ;  /* 0x00000008021c7825 */ /* 0x001fe200078e000c */
[----:B--2---:R-:W-:Y:S01]  /*02a0*/  DFMA R18, R14, R18, R16 ;  /* 0x000000120e12722b */ /* 0x004fe20000000010 */
[----:B------:R-:W-:-:S03]  /*02b0*/  IADD3 R15, PT, PT, R8, -0x2, RZ ;  /* 0xfffffffe080f7810 */ /* 0x000fc60007ffe0ff */
[----:B------:R-:W2:Y:S02]  /*02c0*/  LDG.E.64 R16, desc[UR6][R28.64] ;  /* 0x000000061c107981 */ /* 0x000ea4000c1e1b00 */
[----:B------:R-:W-:-:S06]  /*02d0*/  IMAD.WIDE.U32 R14, R15, 0x8, R10 ;  /* 0x000000080f0e7825 */ /* 0x000fcc00078e000a */
[----:B------:R-:W2:Y:S01]  /*02e0*/  LDG.E.64 R14, desc[UR6][R14.64] ;  /* 0x000000060e0e7981 */ /* 0x000ea2000c1e1b00 */
[----:B------:R-:W-:Y:S01]  /*02f0*/  IADD3 R27, PT, PT, R8, -0x1, RZ ;  /* 0xffffffff081b7810 */ /* 0x000fe20007ffe0ff */
[----:B--2---:R-:W-:-:S04]  /*0300*/  DFMA R16, R14, R16, R18 ;  /* 0x000000100e10722b */ /* 0x004fc80000000012 */
[----:B------:R-:W-:-:S04]  /*0310*/  IMAD.WIDE.U32 R14, R27, 0x8, R10 ;  /* 0x000000081b0e7825 */ /* 0x000fc800078e000a */
[----:B------:R-:W-:Y:S02]  /*0320*/  IMAD.WIDE.U32 R18, R20, 0x8, R12 ;  /* 0x0000000814127825 */ /* 0x000fe400078e000c */
[----:B------:R-:W2:Y:S04]  /*0330*/  LDG.E.64 R14, desc[UR6][R14.64] ;  /* 0x000000060e0e7981 */ /* 0x000ea8000c1e1b00 */
[----:B------:R-:W2:Y:S01]  /*0340*/  LDG.E.64 R18, desc[UR6][R18.64] ;  /* 0x0000000612127981 */ /* 0x000ea2000c1e1b00 */
[----:B------:R-:W-:Y:S01]  /*0350*/  IMAD.WIDE.U32 R28, R8, 0x8, R10 ;  /* 0x00000008081c7825 */ /* 0x000fe200078e000a */
[----:B--2---:R-:W-:-:S03]  /*0360*/  DFMA R18, R14, R18, R16 ;  /* 0x000000120e12722b */ /* 0x004fc60000000010 */
[--C-:B------:R-:W-:Y:S01]  /*0370*/  IMAD.WIDE.U32 R16, R21, 0x8, R12.reuse ;  /* 0x0000000815107825 */ /* 0x100fe200078e000c */
[----:B------:R0:W2:Y:S05]  /*0380*/  LDG.E.64 R14, desc[UR6][R28.64] ;  /* 0x000000061c0e7981 */ /* 0x0000aa000c1e1b00 */
[----:B------:R-:W2:Y:S01]  /*0390*/  LDG.E.64 R16, desc[UR6][R16.64] ;  /* 0x0000000610107981 */ /* 0x000ea2000c1e1b00 */
[----:B------:R-:W-:Y:S01]  /*03a0*/  IADD3 R27, PT, PT, R8, 0x1, RZ ;  /* 0x00000001081b7810 */ /* 0x000fe20007ffe0ff */
[----:B0-----:R-:W-:Y:S01]  /*03b0*/  IMAD.WIDE.U32 R28, R22, 0x8, R12 ;  /* 0x00000008161c7825 */ /* 0x001fe200078e000c */
[----:B--2---:R-:W-:-:S03]  /*03c0*/  DFMA R16, R14, R16, R18 ;  /* 0x000000100e10722b */ /* 0x004fc60000000012 */
[----:B------:R-:W-:-:S05]  /*03d0*/  IMAD.WIDE.U32 R18, R27, 0x8, R10 ;  /* 0x000000081b127825 */ /* 0x000fca00078e000a */
[----:B------:R-:W2:Y:S04]  /*03e0*/  LDG.E.64 R14, desc[UR6][R18.64] ;  /* 0x00000006120e7981 */ /* 0x000ea8000c1e1b00 */
[----:B------:R0:W2:Y:S02]  /*03f0*/  LDG.E.64 R18, desc[UR6][R28.64] ;  /* 0x000000061c127981 */ /* 0x0000a4000c1e1b00 */
[----:B0-----:R-:W-:Y:S01]  /*0400*/  IMAD.WIDE.U32 R28, R23, 0x8, R12 ;  /* 0x00000008171c7825 */ /* 0x001fe200078e000c */
[----:B--2---:R-:W-:Y:S01]  /*0410*/  DFMA R18, R14, R18, R16 ;  /* 0x000000120e12722b */ /* 0x004fe20000000010 */
[----:B------:R-:W-:-:S03]  /*0420*/  IADD3 R15, PT, PT, R8, 0x2, RZ ;  /* 0x00000002080f7810 */ /* 0x000fc60007ffe0ff */
[----:B------:R-:W2:Y:S02]  /*0430*/  LDG.E.64 R16, desc[UR6][R28.64] ;  /* 0x000000061c107981 */ /* 0x000ea4000c1e1b00 */
[----:B------:R-:W-:-:S06]  /*0440*/  IMAD.WIDE.U32 R14, R15, 0x8, R10 ;  /* 0x000000080f0e7825 */ /* 0x000fcc00078e000a */
[----:B------:R-:W2:Y:S01]  /*0450*/  LDG.E.64 R14, desc[UR6][R14.64] ;  /* 0x000000060e0e7981 */ /* 0x000ea2000c1e1b00 */
[----:B------:R-:W-:Y:S01]  /*0460*/  IADD3 R27, PT, PT, R8, 0x3, RZ ;  /* 0x00000003081b7810 */ /* 0x000fe20007ffe0ff */
[----:B--2---:R-:W-:-:S04]  /*0470*/  DFMA R16, R14, R16, R18 ;  /* 0x000000100e10722b */ /* 0x004fc80000000012 */
[----:B------:R-:W-:Y:S01]  /*0480*/  IMAD.WIDE.U32 R14, R27, 0x8, R10 ;  /* 0x000000081b0e7825 */ /* 0x000fe200078e000a */
[----:B------:R-:W-:-:S03]  /*0490*/  IADD3 R27, PT, PT, R8, 0x4, RZ ;  /* 0x00000004081b7810 */ /* 0x000fc60007ffe0ff */
[----:B------:R-:W-:Y:S02]  /*04a0*/  IMAD.WIDE.U32 R18, R24, 0x8, R12 ;  /* 0x0000000818127825 */ /* 0x000fe400078e000c */
[----:B------:R-:W2:Y:S02]  /*04b0*/  LDG.E.64 R14, desc[UR6][R14.64] ;  /* 0x000000060e0e7981 */ /* 0x000ea4000c1e1b00 */
[----:B------:R-:W-:Y:S02]  /*04c0*/  IMAD.WIDE.U32 R10, R27, 0x8, R10 ;  /* 0x000000081b0a7825 */ /* 0x000fe400078e000a */
[----:B------:R-:W2:Y:S02]  /*04d0*/  LDG.E.64 R18, desc[UR6][R18.64] ;  /* 0x0000000612127981 */ /* 0x000ea4000c1e1b00 */
[----:B------:R-:W-:Y:S02]  /*04e0*/  IMAD.WIDE.U32 R12, R25, 0x8, R12 ;  /* 0x00000008190c7825 */ /* 0x000fe400078e000c */
[----:B------:R-:W3:Y:S04]  /*04f0*/  LDG.E.64 R10, desc[UR6][R10.64] ;  /* 0x000000060a0a7981 */ /* 0x000ee8000c1e1b00 */
[----:B------:R-:W3:Y:S01]  /*0500*/  LDG.E.64 R12, desc[UR6][R12.64] ;  /* 0x000000060c0c7981 */ /* 0x000ee2000c1e1b00 */
[----:B------:R-:W-:-:S04]  /*0510*/  IADD3 R26, PT, PT, R26, 0x8, RZ ;  /* 0x000000081a1a7810 */ /* 0x000fc80007ffe0ff */
[----:B------:R-:W-:Y:S01]  /*0520*/  ISETP.NE.AND P1, PT, R26, RZ, PT ;  /* 0x000000ff1a00720c */ /* 0x000fe20003f25270 */
[C---:B------:R-:W-:Y:S01]  /*0530*/  IMAD R2, R9.reuse, 0x8, R2 ;  /* 0x0000000809027824 */ /* 0x040fe200078e0202 */
[----:B------:R-:W-:Y:S02]  /*0540*/  IADD3 R8, PT, PT, R8, 0x8, RZ ;  /* 0x0000000808087810 */ /* 0x000fe40007ffe0ff */
[C---:B------:R-:W-:Y:S02]  /*0550*/  LEA R20, R9.reuse, R20, 0x3 ;  /* 0x0000001409147211 */ /* 0x040fe400078e18ff */
[C---:B------:R-:W-:Y:S02]  /*0560*/  LEA R21, R9.reuse, R21, 0x3 ;  /* 0x0000001509157211 */ /* 0x040fe400078e18ff */
[C---:B------:R-:W-:Y:S02]  /*0570*/  LEA R22, R9.reuse, R22, 0x3 ;  /* 0x0000001609167211 */ /* 0x040fe400078e18ff */
[----:B------:R-:W-:-:S02]  /*0580*/  LEA R23, R9, R23, 0x3 ;  /* 0x0000001709177211 */ /* 0x000fc400078e18ff */
[C---:B------:R-:W-:Y:S02]  /*0590*/  LEA R24, R9.reuse, R24, 0x3 ;  /* 0x0000001809187211 */ /* 0x040fe400078e18ff */
[C---:B------:R-:W-:Y:S02]  /*05a0*/  LEA R25, R9.reuse, R25, 0x3 ;  /* 0x0000001909197211 */ /* 0x040fe400078e18ff */
[----:B------:R-:W-:Y:S01]  /*05b0*/  LEA R6, R9, R6, 0x3 ;  /* 0x0000000609067211 */ /* 0x000fe200078e18ff */
[----:B--2---:R-:W-:-:S08]  /*05c0*/  DFMA R16, R14, R18, R16 ;  /* 0x000000120e10722b */ /* 0x004fd00000000010 */
[----:B---3--:R-:W-:Y:S01]  /*05d0*/  DFMA R16, R10, R12, R16 ;  /* 0x0000000c0a10722b */ /* 0x008fe20000000010 */
[----:B------:R-:W-:Y:S10]  /*05e0*/  @P1 BRA `(.L_x_2) ;  /* 0xfffffffc000c1947 */ /* 0x000ff4000383ffff */
.L_x_1:
[----:B------:R-:W-:Y:S05]  /*05f0*/  @!P0 BRA `(.L_x_0) ;  /* 0x0000000400108947 */ /* 0x000fea0003800000 */
[----:B------:R-:W-:Y:S02]  /*0600*/  ISETP.GE.U32.AND P0, PT, R5, 0x4, PT ;  /* 0x000000040500780c */ /* 0x000fe40003f06070 */
[----:B------:R-:W-:-:S04]  /*0610*/  LOP3.LUT R6, R0, 0x3, RZ, 0xc0, !PT ;  /* 0x0000000300067812 */ /* 0x000fc800078ec0ff */
[----:B------:R-:W-:-:S07]  /*0620*/  ISETP.NE.AND P1, PT, R6, RZ, PT ;  /* 0x000000ff0600720c */ /* 0x000fce0003f25270 */
[----:B------:R-:W-:Y:S06]  /*0630*/  @!P0 BRA `(.L_x_3) ;  /* 0x0000000000808947 */ /* 0x000fec0003800000 */
[----:B------:R-:W0:Y:S01]  /*0640*/  LDC.64 R10, c[0x0][0x380] ;  /* 0x0000e000ff0a7b82 */ /* 0x000e220000000a00 */
[----:B------:R-:W1:Y:S01]  /*0650*/  LDCU UR4, c[0x0][0x39c] ;  /* 0x00007380ff0477ac */ /* 0x000e620008000800 */
[----:B------:R-:W-:-:S05]  /*0660*/  IMAD R5, R3, R0, R7 ;  /* 0x0000000003057224 */ /* 0x000fca00078e0207 */
[----:B------:R-:W-:Y:S01]  /*0670*/  IADD3 R15, PT, PT, R5, 0x1, RZ ;  /* 0x00000001050f7810 */ /* 0x000fe20007ffe0ff */
[----:B------:R-:W2:Y:S01]  /*0680*/  LDC.64 R8, c[0x0][0x388] ;  /* 0x0000e200ff087b82 */ /* 0x000ea20000000a00 */
[----:B-1----:R-:W-:-:S04]  /*0690*/  IMAD R13, R7, UR4, R4 ;  /* 0x00000004070d7c24 */ /* 0x002fc8000f8e0204 */
[----:B------:R-:W-:Y:S02]  /*06a0*/  VIADD R27, R13, UR4 ;  /* 0x000000040d1b7c36 */ /* 0x000fe40008000000 */
[C---:B0-----:R-:W-:Y:S01]  /*06b0*/  IMAD.WIDE.U32 R18, R5.reuse, 0x8, R10 ;  /* 0x0000000805127825 */ /* 0x041fe200078e000a */
[----:B------:R-:W-:-:S05]  /*06c0*/  IADD3 R23, PT, PT, R5, 0x2, RZ ;  /* 0x0000000205177810 */ /* 0x000fca0007ffe0ff */
[----:B------:R-:W3:Y:S01]  /*06d0*/  LDG.E.64 R18, desc[UR6][R18.64] ;  /* 0x0000000612127981 */ /* 0x000ee2000c1e1b00 */
[----:B--2---:R-:W-:-:S04]  /*06e0*/  IMAD.WIDE.U32 R20, R13, 0x8, R8 ;  /* 0x000000080d147825 */ /* 0x004fc800078e0008 */
[----:B------:R-:W-:Y:S02]  /*06f0*/  IMAD.WIDE.U32 R12, R15, 0x8, R10 ;  /* 0x000000080f0c7825 */ /* 0x000fe400078e000a */
[----:B------:R-:W3:Y:S02]  /*0700*/  LDG.E.64 R20, desc[UR6][R20.64] ;  /* 0x0000000614147981 */ /* 0x000ee4000c1e1b00 */
[C---:B------:R-:W-:Y:S01]  /*0710*/  IMAD.WIDE.U32 R14, R27.reuse, 0x8, R8 ;  /* 0x000000081b0e7825 */ /* 0x040fe200078e0008 */
[----:B------:R-:W-:Y:S01]  /*0720*/  IADD3 R27, PT, PT, R27, UR4, RZ ;  /* 0x000000041b1b7c10 */ /* 0x000fe2000fffe0ff */
[----:B------:R-:W2:Y:S02]  /*0730*/  LDG.E.64 R12, desc[UR6][R12.64] ;  /* 0x000000060c0c7981 */ /* 0x000ea4000c1e1b00 */
[----:B------:R-:W-:Y:S02]  /*0740*/  IMAD.WIDE.U32 R22, R23, 0x8, R10 ;  /* 0x0000000817167825 */ /* 0x000fe400078e000a */
[----:B------:R-:W2:Y:S02]  /*0750*/  LDG.E.64 R14, desc[UR6][R14.64] ;  /* 0x000000060e0e7981 */ /* 0x000ea4000c1e1b00 */
[----:B------:R-:W-:Y:S01]  /*0760*/  IMAD.WIDE.U32 R24, R27, 0x8, R8 ;  /* 0x000000081b187825 */ /* 0x000fe200078e0008 */
[----:B------:R-:W-:Y:S01]  /*0770*/  IADD3 R5, PT, PT, R5, 0x3, RZ ;  /* 0x0000000305057810 */ /* 0x000fe20007ffe0ff */
[----:B------:R-:W4:Y:S01]  /*0780*/  LDG.E.64 R22, desc[UR6][R22.64] ;  /* 0x0000000616167981 */ /* 0x000f22000c1e1b00 */
[----:B------:R-:W-:-:S03]  /*0790*/  IADD3 R2, PT, PT, R27, UR4, RZ ;  /* 0x000000041b027c10 */ /* 0x000fc6000fffe0ff */
[----:B------:R-:W4:Y:S01]  /*07a0*/  LDG.E.64 R24, desc[UR6][R24.64] ;  /* 0x0000000618187981 */ /* 0x000f22000c1e1b00 */
[----:B------:R-:W-:-:S04]  /*07b0*/  IMAD.WIDE.U32 R10, R5, 0x8, R10 ;  /* 0x00000008050a7825 */ /* 0x000fc800078e000a */
[----:B------:R-:W-:Y:S02]  /*07c0*/  IMAD.WIDE.U32 R8, R2, 0x8, R8 ;  /* 0x0000000802087825 */ /* 0x000fe400078e0008 */
[----:B------:R-:W5:Y:S04]  /*07d0*/  LDG.E.64 R10, desc[UR6][R10.64] ;  /* 0x000000060a0a7981 */ /* 0x000f68000c1e1b00 */
[----:B------:R-:W5:Y:S01]  /*07e0*/  LDG.E.64 R8, desc[UR6][R8.64] ;  /* 0x0000000608087981 */ /* 0x000f62000c1e1b00 */
[----:B------:R-:W-:Y:S01]  /*07f0*/  IADD3 R7, PT, PT, R7, 0x4, RZ ;  /* 0x0000000407077810 */ /* 0x000fe20007ffe0ff */
[----:B---3--:R-:W-:-:S08]  /*0800*/  DFMA R18, R18, R20, R16 ;  /* 0x000000141212722b */ /* 0x008fd00000000010 */
[----:B--2---:R-:W-:-:S08]  /*0810*/  DFMA R12, R12, R14, R18 ;  /* 0x0000000e0c0c722b */ /* 0x004fd00000000012 */
[----:B----4-:R-:W-:-:S08]  /*0820*/  DFMA R12, R22, R24, R12 ;  /* 0x00000018160c722b */ /* 0x010fd0000000000c */
[----:B-----5:R-:W-:-:S11]  /*0830*/  DFMA R16, R10, R8, R12 ;  /* 0x000000080a10722b */ /* 0x020fd6000000000c */
.L_x_3:
[----:B------:R-:W-:Y:S05]  /*0840*/  @!P1 BRA `(.L_x_0) ;  /* 0x00000000007c9947 */ /* 0x000fea0003800000 */
[----:B------:R-:W-:Y:S01]  /*0850*/  ISETP.NE.AND P0, PT, R6, 0x1, PT ;  /* 0x000000010600780c */ /* 0x000fe20003f05270 */
[----:B------:R-:W0:Y:S01]  /*0860*/  LDC.64 R20, c[0x0][0x380] ;  /* 0x0000e000ff147b82 */ /* 0x000e220000000a00 */
[----:B------:R-:W-:-:S04]  /*0870*/  LOP3.LUT R2, R0, 0x1, RZ, 0xc0, !PT ;  /* 0x0000000100027812 */ /* 0x000fc800078ec0ff */
[----:B------:R-:W-:-:S03]  /*0880*/  ISETP.NE.U32.AND P1, PT, R2, 0x1, PT ;  /* 0x000000010200780c */ /* 0x000fc60003f25070 */
[----:B------:R-:W1:Y:S04]  /*0890*/  LDC.64 R18, c[0x0][0x388] ;  /* 0x0000e200ff127b82 */ /* 0x000e680000000a00 */
[----:B------:R-:W-:-:S04]  /*08a0*/  @P0 IMAD R5, R3, R0, R7 ;  /* 0x0000000003050224 */ /* 0x000fc800078e0207 */
[----:B------:R-:W2:Y:S08]  /*08b0*/  @P0 LDC R6, c[0x0][0x39c] ;  /* 0x0000e700ff060b82 */ /* 0x000eb00000000800 */
[----:B------:R-:W3:Y:S01]  /*08c0*/  @!P1 LDC R2, c[0x0][0x39c] ;  /* 0x0000e700ff029b82 */ /* 0x000ee20000000800 */
[C---:B0-----:R-:W-:Y:S01]  /*08d0*/  @P0 IMAD.WIDE.U32 R12, R5.reuse, 0x8, R20 ;  /* 0x00000008050c0825 */ /* 0x041fe200078e0014 */
[----:B------:R-:W-:-:S05]  /*08e0*/  @P0 IADD3 R5, PT, PT, R5, 0x1, RZ ;  /* 0x0000000105050810 */ /* 0x000fca0007ffe0ff */
[----:B------:R-:W4:Y:S01]  /*08f0*/  @P0 LDG.E.64 R12, desc[UR6][R12.64] ;  /* 0x000000060c0c0981 */ /* 0x000f22000c1e1b00 */
[----:B------:R-:W0:Y:S08]  /*0900*/  LDC.64 R8, c[0x0][0x380] ;  /* 0x0000e000ff087b82 */ /* 0x000e300000000a00 */
[----:B------:R-:W5:Y:S01]  /*0910*/  LDC.64 R10, c[0x0][0x388] ;  /* 0x0000e200ff0a7b82 */ /* 0x000f620000000a00 */
[C---:B--2---:R-:W-:Y:S01]  /*0920*/  @P0 IMAD R23, R7.reuse, R6, R4 ;  /* 0x0000000607170224 */ /* 0x044fe200078e0204 */
[----:B------:R-:W-:-:S03]  /*0930*/  @P0 IADD3 R7, PT, PT, R7, 0x2, RZ ;  /* 0x0000000207070810 */ /* 0x000fc60007ffe0ff */
[C---:B-1----:R-:W-:Y:S01]  /*0940*/  @P0 IMAD.WIDE.U32 R14, R23.reuse, 0x8, R18 ;  /* 0x00000008170e0825 */ /* 0x042fe200078e0012 */
[----:B------:R-:W-:-:S05]  /*0950*/  @P0 IADD3 R23, PT, PT, R23, R6, RZ ;  /* 0x0000000617170210 */ /* 0x000fca0007ffe0ff */
[----:B------:R-:W4:Y:S01]  /*0960*/  @P0 LDG.E.64 R14, desc[UR6][R14.64] ;  /* 0x000000060e0e0981 */ /* 0x000f22000c1e1b00 */
[----:B------:R-:W-:-:S04]  /*0970*/  @P0 IMAD.WIDE.U32 R18, R23, 0x8, R18 ;  /* 0x0000000817120825 */ /* 0x000fc800078e0012 */
[----:B------:R-:W-:Y:S02]  /*0980*/  @P0 IMAD.WIDE.U32 R20, R5, 0x8, R20 ;  /* 0x0000000805140825 */ /* 0x000fe400078e0014 */
[----:B------:R-:W2:Y:S02]  /*0990*/  @P0 LDG.E.64 R18, desc[UR6][R18.64] ;  /* 0x0000000612120981 */ /* 0x000ea4000c1e1b00 */
[----:B------:R-:W-:Y:S02]  /*09a0*/  @!P1 IMAD R5, R3, R0, R7 ;  /* 0x0000000003059224 */ /* 0x000fe400078e0207 */
[----:B---3--:R-:W-:Y:S02]  /*09b0*/  @!P1 IMAD R23, R7, R2, R4 ;  /* 0x0000000207179224 */ /* 0x008fe400078e0204 */
[----:B------:R-:W2:Y:S01]  /*09c0*/  @P0 LDG.E.64 R6, desc[UR6][R20.64] ;  /* 0x0000000614060981 */ /* 0x000ea2000c1e1b00 */
[----:B0-----:R-:W-:-:S04]  /*09d0*/  @!P1 IMAD.WIDE.U32 R8, R5, 0x8, R8 ;  /* 0x0000000805089825 */ /* 0x001fc800078e0008 */
[----:B-----5:R-:W-:Y:S02]  /*09e0*/  @!P1 IMAD.WIDE.U32 R10, R23, 0x8, R10 ;  /* 0x00000008170a9825 */ /* 0x020fe400078e000a */
[----:B------:R-:W3:Y:S04]  /*09f0*/  @!P1 LDG.E.64 R8, desc[UR6][R8.64] ;  /* 0x0000000608089981 */ /* 0x000ee8000c1e1b00 */
[----:B------:R-:W3:Y:S01]  /*0a00*/  @!P1 LDG.E.64 R10, desc[UR6][R10.64] ;  /* 0x000000060a0a9981 */ /* 0x000ee2000c1e1b00 */
[----:B----4-:R-:W-:-:S08]  /*0a10*/  @P0 DFMA R12, R12, R14, R16 ;  /* 0x0000000e0c0c022b */ /* 0x010fd00000000010 */
[----:B--2---:R-:W-:-:S08]  /*0a20*/  @P0 DFMA R16, R6, R18, R12 ;  /* 0x000000120610022b */ /* 0x004fd0000000000c */
[----:B---3--:R-:W-:-:S11]  /*0a30*/  @!P1 DFMA R16, R8, R10, R16 ;  /* 0x0000000a0810922b */ /* 0x008fd60000000010 */
.L_x_0:
[----:B------:R-:W0:Y:S01]  /*0a40*/  LDC.64 R6, c[0x0][0x390] ;  /* 0x0000e400ff067b82 */ /* 0x000e220000000a00 */
[----:B------:R-:W1:Y:S02]  /*0a50*/  LDCU UR4, c[0x0][0x39c] ;  /* 0x00007380ff0477ac */ /* 0x000e640008000800 */
[----:B-1----:R-:W-:-:S04]  /*0a60*/  IMAD R3, R3, UR4, R4 ;  /* 0x0000000403037c24 */ /* 0x002fc8000f8e0204 */
[----:B0-----:R-:W-:-:S05]  /*0a70*/  IMAD.WIDE.U32 R2, R3, 0x8, R6 ;  /* 0x0000000803027825 */ /* 0x001fca00078e0006 */
[----:B------:R-:W-:Y:S01]  /*0a80*/  STG.E.64 desc[UR6][R2.64], R16 ;  /* 0x0000001002007986 */ /* 0x000fe2000c101b06 */
[----:B------:R-:W-:Y:S05]  /*0a90*/  EXIT ;  /* 0x000000000000794d */ /* 0x000fea0003800000 */
.L_x_4:
[----:B------:R-:W-:-:S00]  /*0aa0*/  BRA `(.L_x_4) ;  /* 0xfffffffc00fc7947 */ /* 0x000fc0000383ffff */
[----:B------:R-:W-:-:S00]  /*0ab0*/  NOP ;  /* 0x0000000000007918 */ /* 0x000fc00000000000 */
        /* <DEDUP_REMOVED lines=12> */
.L_x_5:


//--------------------- .nv.shared.reserved.0     --------------------------
	.section	.nv.shared.reserved.0,"aw",@nobits
	.weak		__nv_reservedSMEM_offset_0_alias
	.size		__nv_reservedSMEM_offset_0_alias, 0, 64
	.other		__nv_reservedSMEM_offset_0_alias,@"STO_CUDA_RESERVED_SHARED STV_DEFAULT"
__nv_reservedSMEM_offset_0_alias:
	.zero		0
	.zero		64


//--------------------- .nv.constant0._Z15MatrixMulKernelPdS_S_iii --------------------------
	.section	.nv.constant0._Z15MatrixMulKernelPdS_S_iii,"a",@progbits
	.sectionflags	@""
	.align	4
.nv.constant0._Z15MatrixMulKernelPdS_S_iii:
	.zero		932


//--------------------- SYMBOLS --------------------------

	.type		.nv.reservedSmem.offset0,@object
	.size		.nv.reservedSmem.offset0,0x4
